//
// Generated by NVIDIA NVVM Compiler
//
// Compiler Build ID: CL-36424714
// Cuda compilation tools, release 13.0, V13.0.88
// Based on NVVM 20.0.0
//

.version 9.0
.target sm_100
.address_size 64

	// .globl	_Z13convert2WorldPtPfS0_S0_ii
.const .align 4 .b8 parameters[16] = {210, 75, 159, 67, 161, 66, 121, 67, 215, 216, 2, 68, 212, 212, 2, 68};
.const .align 4 .b8 cameraToWorldMatrix[64];
.const .align 4 .f32 scale = 0f41200000;

.visible .entry _Z13convert2WorldPtPfS0_S0_ii(
	.param .u64 .ptr .align 1 _Z13convert2WorldPtPfS0_S0_ii_param_0,
	.param .u64 .ptr .align 1 _Z13convert2WorldPtPfS0_S0_ii_param_1,
	.param .u64 .ptr .align 1 _Z13convert2WorldPtPfS0_S0_ii_param_2,
	.param .u64 .ptr .align 1 _Z13convert2WorldPtPfS0_S0_ii_param_3,
	.param .u32 _Z13convert2WorldPtPfS0_S0_ii_param_4,
	.param .u32 _Z13convert2WorldPtPfS0_S0_ii_param_5
)
{
	.reg .pred 	%p<6>;
	.reg .b16 	%rs<2>;
	.reg .b32 	%r<23>;
	.reg .b32 	%f<68>;
	.reg .b64 	%rd<15>;

	ld.param.u64 	%rd5, [_Z13convert2WorldPtPfS0_S0_ii_param_0];
	ld.param.u64 	%rd6, [_Z13convert2WorldPtPfS0_S0_ii_param_1];
	ld.param.u64 	%rd7, [_Z13convert2WorldPtPfS0_S0_ii_param_2];
	ld.param.u64 	%rd8, [_Z13convert2WorldPtPfS0_S0_ii_param_3];
	ld.param.u32 	%r12, [_Z13convert2WorldPtPfS0_S0_ii_param_4];
	ld.param.u32 	%r13, [_Z13convert2WorldPtPfS0_S0_ii_param_5];
	mov.u32 	%r14, %tid.y;
	mov.u32 	%r15, %ctaid.y;
	mov.u32 	%r1, %ntid.y;
	mad.lo.s32 	%r21, %r15, %r1, %r14;
	setp.ge.s32 	%p1, %r21, %r13;
	@%p1 bra 	$L__BB0_8;
	mov.u32 	%r16, %tid.x;
	mov.u32 	%r17, %ctaid.x;
	mov.u32 	%r18, %ntid.x;
	mad.lo.s32 	%r3, %r17, %r18, %r16;
	ld.const.f32 	%f33, [parameters+8];
	ld.const.f32 	%f1, [scale];
	mul.f32 	%f2, %f33, %f1;
	ld.const.f32 	%f34, [parameters+12];
	mul.f32 	%f3, %f34, %f1;
	ld.const.f32 	%f4, [cameraToWorldMatrix];
	ld.const.f32 	%f5, [cameraToWorldMatrix+4];
	ld.const.f32 	%f6, [cameraToWorldMatrix+8];
	ld.const.f32 	%f7, [cameraToWorldMatrix+12];
	ld.const.f32 	%f8, [cameraToWorldMatrix+16];
	ld.const.f32 	%f9, [cameraToWorldMatrix+20];
	ld.const.f32 	%f10, [cameraToWorldMatrix+24];
	ld.const.f32 	%f11, [cameraToWorldMatrix+28];
	ld.const.f32 	%f12, [cameraToWorldMatrix+32];
	ld.const.f32 	%f13, [cameraToWorldMatrix+36];
	ld.const.f32 	%f14, [cameraToWorldMatrix+40];
	ld.const.f32 	%f15, [cameraToWorldMatrix+44];
	mov.u32 	%r19, %nctaid.x;
	mul.lo.s32 	%r4, %r19, %r18;
	mov.u32 	%r20, %nctaid.y;
	mul.lo.s32 	%r5, %r20, %r1;
	cvta.to.global.u64 	%rd1, %rd5;
	cvta.to.global.u64 	%rd2, %rd6;
	cvta.to.global.u64 	%rd3, %rd7;
	cvta.to.global.u64 	%rd4, %rd8;
	mov.f32 	%f64, 0f7FC00000;
	mov.f32 	%f63, %f64;
	mov.f32 	%f62, %f64;
$L__BB0_2:
	setp.ge.s32 	%p2, %r3, %r12;
	@%p2 bra 	$L__BB0_7;
	mul.lo.s32 	%r7, %r21, %r12;
	cvt.rn.f32.s32 	%f35, %r21;
	ld.const.f32 	%f36, [parameters+4];
	sub.f32 	%f37, %f35, %f36;
	neg.f32 	%f19, %f37;
	mov.u32 	%r22, %r3;
$L__BB0_4:
	add.s32 	%r9, %r22, %r7;
	mul.wide.s32 	%rd9, %r9, 2;
	add.s64 	%rd10, %rd1, %rd9;
	ld.global.u16 	%rs1, [%rd10];
	setp.eq.s16 	%p3, %rs1, 0;
	@%p3 bra 	$L__BB0_6;
	cvt.rn.f32.s32 	%f38, %r22;
	ld.const.f32 	%f39, [parameters];
	sub.f32 	%f40, %f38, %f39;
	cvt.rn.f32.u16 	%f41, %rs1;
	mul.f32 	%f42, %f40, %f41;
	div.rn.f32 	%f43, %f42, %f2;
	div.rn.f32 	%f44, %f41, %f1;
	mul.f32 	%f45, %f41, %f19;
	div.rn.f32 	%f46, %f45, %f3;
	mul.f32 	%f47, %f44, %f5;
	fma.rn.f32 	%f48, %f43, %f4, %f47;
	fma.rn.f32 	%f49, %f46, %f6, %f48;
	add.f32 	%f62, %f7, %f49;
	mul.f32 	%f50, %f44, %f9;
	fma.rn.f32 	%f51, %f43, %f8, %f50;
	fma.rn.f32 	%f52, %f46, %f10, %f51;
	add.f32 	%f63, %f11, %f52;
	mul.f32 	%f53, %f44, %f13;
	fma.rn.f32 	%f54, %f43, %f12, %f53;
	fma.rn.f32 	%f55, %f46, %f14, %f54;
	add.f32 	%f64, %f15, %f55;
$L__BB0_6:
	mul.wide.s32 	%rd11, %r9, 4;
	add.s64 	%rd12, %rd2, %rd11;
	st.global.f32 	[%rd12], %f62;
	add.s64 	%rd13, %rd3, %rd11;
	st.global.f32 	[%rd13], %f63;
	add.s64 	%rd14, %rd4, %rd11;
	st.global.f32 	[%rd14], %f64;
	add.s32 	%r22, %r22, %r4;
	setp.lt.s32 	%p4, %r22, %r12;
	@%p4 bra 	$L__BB0_4;
$L__BB0_7:
	add.s32 	%r21, %r21, %r5;
	setp.lt.s32 	%p5, %r21, %r13;
	@%p5 bra 	$L__BB0_2;
$L__BB0_8:
	ret;

}


// ===== COMPILED SASS (sm_100) =====

	.target	sm_100

	.elftype	@"ET_EXEC"


//--------------------- .note.nv.tkinfo           --------------------------
	.section	.note.nv.tkinfo,"",@"SHT_NOTE"
	.sectionflags	@"SHF_NOTE_NV_TKINFO"
	.tkinfo
        /*0018*/ 	.word	0x00000002
        /*0030*/ 	.string	""
        /*0030*/ 	.string	"ptxas"
        /*0030*/ 	.string	"Cuda compilation tools, release 13.0, V13.0.88"
        /*0030*/ 	.string	"Build cuda_13.0.r13.0/compiler.36424714_0"
        /*0030*/ 	.string	"-arch sm_100 -m 64 "



//--------------------- .note.nv.cuinfo           --------------------------
	.section	.note.nv.cuinfo,"",@"SHT_NOTE"
	.sectionflags	@"SHF_NOTE_NV_CUINFO"
        /*0018*/ 	.short	0x0002
        /*001a*/ 	.short	0x0064
        /*001c*/ 	.short	0x0082
	.zero		2


//--------------------- .nv.info                  --------------------------
	.section	.nv.info,"",@"SHT_CUDA_INFO"
	.align	4


	//----- nvinfo : EIATTR_REGCOUNT
	.align		4
        /*0000*/ 	.byte	0x04, 0x2f
        /*0002*/ 	.short	(.L_4 - .L_3)
	.align		4
.L_3:
        /*0004*/ 	.word	index@(_Z13convert2WorldPtPfS0_S0_ii)
        /*0008*/ 	.word	0x00000024


	//----- nvinfo : EIATTR_FRAME_SIZE
	.align		4
.L_4:
        /*000c*/ 	.byte	0x04, 0x11
        /*000e*/ 	.short	(.L_6 - .L_5)
	.align		4
.L_5:
        /*0010*/ 	.word	index@($__internal_0_$__cuda_sm3x_div_rn_noftz_f32_slowpath)
        /*0014*/ 	.word	0x00000000


	//----- nvinfo : EIATTR_FRAME_SIZE
	.align		4
.L_6:
        /*0018*/ 	.byte	0x04, 0x11
        /*001a*/ 	.short	(.L_8 - .L_7)
	.align		4
.L_7:
        /*001c*/ 	.word	index@(_Z13convert2WorldPtPfS0_S0_ii)
        /*0020*/ 	.word	0x00000000


	//----- nvinfo : EIATTR_MIN_STACK_SIZE
	.align		4
.L_8:
        /*0024*/ 	.byte	0x04, 0x12
        /*0026*/ 	.short	(.L_10 - .L_9)
	.align		4
.L_9:
        /*0028*/ 	.word	index@(_Z13convert2WorldPtPfS0_S0_ii)
        /*002c*/ 	.word	0x00000000
.L_10:


//--------------------- .nv.compat                --------------------------
	.section	.nv.compat,"",@"SHT_CUDA_COMPAT_INFO"
	.align	4
        /*0000*/ 	.byte	0x02, 0x09, 0x00, 0x00, 0x02, 0x02, 0x01, 0x00, 0x02, 0x05, 0x05, 0x00, 0x03, 0x07, 0x01, 0x01
        /*0010*/ 	.byte	0x02, 0x03, 0x00, 0x00, 0x02, 0x06, 0x01, 0x00, 0x04, 0x0b, 0x08, 0x00, 0x01, 0x00, 0x00, 0x00
        /*0020*/ 	.byte	0x00, 0x00, 0x00, 0x00


//--------------------- .nv.info._Z13convert2WorldPtPfS0_S0_ii --------------------------
	.section	.nv.info._Z13convert2WorldPtPfS0_S0_ii,"",@"SHT_CUDA_INFO"
	.sectionflags	@""
	.align	4


	//----- nvinfo : EIATTR_CUDA_API_VERSION
	.align		4
        /*0000*/ 	.byte	0x04, 0x37
        /*0002*/ 	.short	(.L_12 - .L_11)
.L_11:
        /*0004*/ 	.word	0x00000082


	//----- nvinfo : EIATTR_KPARAM_INFO
	.align		4
.L_12:
        /*0008*/ 	.byte	0x04, 0x17
        /*000a*/ 	.short	(.L_14 - .L_13)
.L_13:
        /*000c*/ 	.word	0x00000000
        /*0010*/ 	.short	0x0005
        /*0012*/ 	.short	0x0024
        /*0014*/ 	.byte	0x00, 0xf0, 0x11, 0x00


	//----- nvinfo : EIATTR_KPARAM_INFO
	.align		4
.L_14:
        /*0018*/ 	.byte	0x04, 0x17
        /*001a*/ 	.short	(.L_16 - .L_15)
.L_15:
        /*001c*/ 	.word	0x00000000
        /*0020*/ 	.short	0x0004
        /*0022*/ 	.short	0x0020
        /*0024*/ 	.byte	0x00, 0xf0, 0x11, 0x00


	//----- nvinfo : EIATTR_KPARAM_INFO
	.align		4
.L_16:
        /*0028*/ 	.byte	0x04, 0x17
        /*002a*/ 	.short	(.L_18 - .L_17)
.L_17:
        /*002c*/ 	.word	0x00000000
        /*0030*/ 	.short	0x0003
        /*0032*/ 	.short	0x0018
        /*0034*/ 	.byte	0x00, 0xf5, 0x21, 0x00


	//----- nvinfo : EIATTR_KPARAM_INFO
	.align		4
.L_18:
        /*0038*/ 	.byte	0x04, 0x17
        /*003a*/ 	.short	(.L_20 - .L_19)
.L_19:
        /*003c*/ 	.word	0x00000000
        /*0040*/ 	.short	0x0002
        /*0042*/ 	.short	0x0010
        /*0044*/ 	.byte	0x00, 0xf5, 0x21, 0x00


	//----- nvinfo : EIATTR_KPARAM_INFO
	.align		4
.L_20:
        /*0048*/ 	.byte	0x04, 0x17
        /*004a*/ 	.short	(.L_22 - .L_21)
.L_21:
        /*004c*/ 	.word	0x00000000
        /*0050*/ 	.short	0x0001
        /*0052*/ 	.short	0x0008
        /*0054*/ 	.byte	0x00, 0xf5, 0x21, 0x00


	//----- nvinfo : EIATTR_KPARAM_INFO
	.align		4
.L_22:
        /*0058*/ 	.byte	0x04, 0x17
        /*005a*/ 	.short	(.L_24 - .L_23)
.L_23:
        /*005c*/ 	.word	0x00000000
        /*0060*/ 	.short	0x0000
        /*0062*/ 	.short	0x0000
        /*0064*/ 	.byte	0x00, 0xf5, 0x21, 0x00


	//----- nvinfo : EIATTR_SPARSE_MMA_MASK
	.align		4
.L_24:
        /*0068*/ 	.byte	0x03, 0x50
        /*006a*/ 	.short	0x0000


	//----- nvinfo : EIATTR_MAXREG_COUNT
	.align		4
        /*006c*/ 	.byte	0x03, 0x1b
        /*006e*/ 	.short	0x00ff


	//----- nvinfo : EIATTR_MERCURY_ISA_VERSION
	.align		4
        /*0070*/ 	.byte	0x03, 0x5f
        /*0072*/ 	.short	0x0101


	//----- nvinfo : EIATTR_VRC_CTA_INIT_COUNT
	.align		4
        /*0074*/ 	.byte	0x02, 0x4a
	.zero		1
	.zero		1


	//----- nvinfo : EIATTR_EXIT_INSTR_OFFSETS
	.align		4
        /*0078*/ 	.byte	0x04, 0x1c
        /*007a*/ 	.short	(.L_26 - .L_25)


	//   ....[0]....
.L_25:
        /*007c*/ 	.word	0x00000070


	//   ....[1]....
        /*0080*/ 	.word	0x000007e0


	//----- nvinfo : EIATTR_CRS_STACK_SIZE
	.align		4
.L_26:
        /*0084*/ 	.byte	0x04, 0x1e
        /*0086*/ 	.short	(.L_28 - .L_27)
.L_27:
        /*0088*/ 	.word	0x00000000


	//----- nvinfo : EIATTR_CBANK_PARAM_SIZE
	.align		4
.L_28:
        /*008c*/ 	.byte	0x03, 0x19
        /*008e*/ 	.short	0x0028


	//----- nvinfo : EIATTR_PARAM_CBANK
	.align		4
        /*0090*/ 	.byte	0x04, 0x0a
        /*0092*/ 	.short	(.L_30 - .L_29)
	.align		4
.L_29:
        /*0094*/ 	.word	index@(.nv.constant0._Z13convert2WorldPtPfS0_S0_ii)
        /*0098*/ 	.short	0x0380
        /*009a*/ 	.short	0x0028


	//----- nvinfo : EIATTR_SW_WAR
	.align		4
.L_30:
        /*009c*/ 	.byte	0x04, 0x36
        /*009e*/ 	.short	(.L_32 - .L_31)
.L_31:
        /*00a0*/ 	.word	0x00000008
.L_32:


//--------------------- .nv.callgraph             --------------------------
	.section	.nv.callgraph,"",@"SHT_CUDA_CALLGRAPH"
	.align	4
	.sectionentsize	8
	.align		4
        /*0000*/ 	.word	0x00000000
	.align		4
        /*0004*/ 	.word	0xffffffff
	.align		4
        /*0008*/ 	.word	0x00000000
	.align		4
        /*000c*/ 	.word	0xfffffffe
	.align		4
        /*0010*/ 	.word	0x00000000
	.align		4
        /*0014*/ 	.word	0xfffffffd
	.align		4
        /*0018*/ 	.word	0x00000000
	.align		4
        /*001c*/ 	.word	0xfffffffc


//--------------------- .nv.constant3             --------------------------
	.section	.nv.constant3,"a",@progbits
	.align	4
.nv.constant3:
	.type		parameters,@object
	.size		parameters,(cameraToWorldMatrix - parameters)
parameters:
        /*0000*/ 	.byte	0xd2, 0x4b, 0x9f, 0x43, 0xa1, 0x42, 0x79, 0x43, 0xd7, 0xd8, 0x02, 0x44, 0xd4, 0xd4, 0x02, 0x44
	.type		cameraToWorldMatrix,@object
	.size		cameraToWorldMatrix,(scale - cameraToWorldMatrix)
cameraToWorldMatrix:
	.zero		64
	.type		scale,@object
	.size		scale,(.L_2 - scale)
scale:
        /*0050*/ 	.byte	0x00, 0x00, 0x20, 0x41
.L_2:


//--------------------- .text._Z13convert2WorldPtPfS0_S0_ii --------------------------
	.section	.text._Z13convert2WorldPtPfS0_S0_ii,"ax",@progbits
	.align	128
        .global         _Z13convert2WorldPtPfS0_S0_ii
        .type           _Z13convert2WorldPtPfS0_S0_ii,@function
        .size           _Z13convert2WorldPtPfS0_S0_ii,(.L_x_25 - _Z13convert2WorldPtPfS0_S0_ii)
        .other          _Z13convert2WorldPtPfS0_S0_ii,@"STO_CUDA_ENTRY STV_DEFAULT"
_Z13convert2WorldPtPfS0_S0_ii:
.text._Z13convert2WorldPtPfS0_S0_ii:
[----:B------:R-:W-:Y:S01]  /*0000*/  LDC R1, c[0x0][0x37c] ;  /* 0x0000df00ff017b82 */ /* 0x000fe20000000800 */
[----:B------:R-:W0:Y:S07]  /*0010*/  S2R R12, SR_TID.Y ;  /* 0x00000000000c7919 */ /* 0x000e2e0000002200 */
[----:B------:R-:W0:Y:S01]  /*0020*/  S2UR UR4, SR_CTAID.Y ;  /* 0x00000000000479c3 */ /* 0x000e220000002600 */
[----:B------:R-:W1:Y:S07]  /*0030*/  LDCU UR5, c[0x0][0x3a4] ;  /* 0x00007480ff0577ac */ /* 0x000e6e0008000800 */
[----:B------:R-:W0:Y:S02]  /*0040*/  LDC R17, c[0x0][0x364] ;  /* 0x0000d900ff117b82 */ /* 0x000e240000000800 */
[----:B0-----:R-:W-:-:S05]  /*0050*/  IMAD R12, R17, UR4, R12 ;  /* 0x00000004110c7c24 */ /* 0x001fca000f8e020c */
[----:B-1----:R-:W-:-:S13]  /*0060*/  ISETP.GE.AND P0, PT, R12, UR5, PT ;  /* 0x000000050c007c0c */ /* 0x002fda000bf06270 */
[----:B------:R-:W-:Y:S05]  /*0070*/  @P0 EXIT ;  /* 0x000000000000094d */ /* 0x000fea0003800000 */
[----:B------:R-:W0:Y:S01]  /*0080*/  S2R R14, SR_TID.X ;  /* 0x00000000000e7919 */ /* 0x000e220000002100 */
[----:B------:R-:W1:Y:S01]  /*0090*/  LDC R15, c[0x3][0x50] ;  /* 0x00c01400ff0f7b82 */ /* 0x000e620000000800 */
[----:B------:R-:W1:Y:S01]  /*00a0*/  LDCU.64 UR10, c[0x3][0x8] ;  /* 0x00c00100ff0a77ac */ /* 0x000e620008000a00 */
[----:B------:R-:W-:Y:S01]  /*00b0*/  BSSY.RECONVERGENT B0, `(.L_x_0) ;  /* 0x0000072000007945 */ /* 0x000fe20003800200 */
[----:B------:R-:W-:Y:S01]  /*00c0*/  IMAD.MOV.U32 R29, RZ, RZ, 0x7fc00000 ;  /* 0x7fc00000ff1d7424 */ /* 0x000fe200078e00ff */
[----:B------:R-:W-:Y:S01]  /*00d0*/  MOV R31, 0x7fc00000 ;  /* 0x7fc00000001f7802 */ /* 0x000fe20000000f00 */
[----:B------:R-:W-:Y:S01]  /*00e0*/  IMAD.MOV.U32 R33, RZ, RZ, 0x7fc00000 ;  /* 0x7fc00000ff217424 */ /* 0x000fe200078e00ff */
[----:B------:R-:W2:Y:S02]  /*00f0*/  LDCU.64 UR8, c[0x0][0x358] ;  /* 0x00006b00ff0877ac */ /* 0x000ea40008000a00 */
[----:B------:R-:W0:Y:S01]  /*0100*/  S2UR UR4, SR_CTAID.X ;  /* 0x00000000000479c3 */ /* 0x000e220000002500 */
[----:B------:R-:W3:Y:S01]  /*0110*/  LDCU UR24, c[0x0][0x3a0] ;  /* 0x00007400ff1877ac */ /* 0x000ee20008000800 */
[----:B------:R-:W4:Y:S06]  /*0120*/  LDCU UR7, c[0x3][URZ] ;  /* 0x00c00000ff0777ac */ /* 0x000f2c0008000800 */
[----:B------:R-:W0:Y:S01]  /*0130*/  LDC R3, c[0x0][0x360] ;  /* 0x0000d800ff037b82 */ /* 0x000e220000000800 */
[----:B------:R-:W5:Y:S01]  /*0140*/  LDCU UR5, c[0x0][0x370] ;  /* 0x00006e00ff0577ac */ /* 0x000f620008000800 */
[----:B------:R-:W2:Y:S01]  /*0150*/  LDCU UR6, c[0x0][0x374] ;  /* 0x00006e80ff0677ac */ /* 0x000ea20008000800 */
[C---:B-1----:R-:W-:Y:S01]  /*0160*/  FMUL R13, R15.reuse, UR10 ;  /* 0x0000000a0f0d7c20 */ /* 0x042fe20008400000 */
[----:B------:R-:W-:Y:S01]  /*0170*/  FMUL R15, R15, UR11 ;  /* 0x0000000b0f0f7c20 */ /* 0x000fe20008400000 */
[----:B------:R-:W1:Y:S01]  /*0180*/  LDCU.128 UR12, c[0x3][0x10] ;  /* 0x00c00200ff0c77ac */ /* 0x000e620008000c00 */
[----:B------:R-:W1:Y:S01]  /*0190*/  LDCU.128 UR16, c[0x3][0x20] ;  /* 0x00c00400ff1077ac */ /* 0x000e620008000c00 */
[----:B------:R-:W1:Y:S01]  /*01a0*/  LDCU.128 UR20, c[0x3][0x30] ;  /* 0x00c00600ff1477ac */ /* 0x000e620008000c00 */
[----:B0-----:R-:W-:-:S02]  /*01b0*/  IMAD R14, R3, UR4, R14 ;  /* 0x00000004030e7c24 */ /* 0x001fc4000f8e020e */
[----:B-----5:R-:W-:Y:S02]  /*01c0*/  IMAD R16, R3, UR5, RZ ;  /* 0x0000000503107c24 */ /* 0x020fe4000f8e02ff */
[----:B--234-:R-:W-:-:S07]  /*01d0*/  IMAD R17, R17, UR6, RZ ;  /* 0x0000000611117c24 */ /* 0x01cfce000f8e02ff */
.L_x_12:
[----:B------:R-:W0:Y:S01]  /*01e0*/  LDCU UR4, c[0x0][0x3a0] ;  /* 0x00007400ff0477ac */ /* 0x000e220008000800 */
[----:B------:R-:W-:Y:S01]  /*01f0*/  BSSY.RECONVERGENT B1, `(.L_x_1) ;  /* 0x0000059000017945 */ /* 0x000fe20003800200 */
[----:B0-----:R-:W-:-:S13]  /*0200*/  ISETP.GE.AND P0, PT, R14, UR4, PT ;  /* 0x000000040e007c0c */ /* 0x001fda000bf06270 */
[----:B------:R-:W-:Y:S05]  /*0210*/  @P0 BRA `(.L_x_2) ;  /* 0x0000000400580947 */ /* 0x000fea0003800000 */
[----:B------:R-:W0:Y:S01]  /*0220*/  LDC R19, c[0x3][0x50] ;  /* 0x00c01400ff137b82 */ /* 0x000e220000000800 */
[----:B------:R-:W2:Y:S01]  /*0230*/  LDCU UR4, c[0x3][0x4] ;  /* 0x00c00080ff0477ac */ /* 0x000ea20008000800 */
[----:B------:R-:W-:Y:S02]  /*0240*/  I2FP.F32.S32 R21, R12 ;  /* 0x0000000c00157245 */ /* 0x000fe40000201400 */
[----:B------:R-:W-:-:S04]  /*0250*/  MOV R23, R14 ;  /* 0x0000000e00177202 */ /* 0x000fc80000000f00 */
[----:B------:R-:W3:Y:S08]  /*0260*/  LDC.64 R10, c[0x0][0x380] ;  /* 0x0000e000ff0a7b82 */ /* 0x000ef00000000a00 */
[----:B------:R-:W4:Y:S01]  /*0270*/  LDC.64 R8, c[0x0][0x388] ;  /* 0x0000e200ff087b82 */ /* 0x000f220000000a00 */
[----:B--2---:R-:W-:-:S07]  /*0280*/  FADD R21, R21, -UR4 ;  /* 0x8000000415157e21 */ /* 0x004fce0008000000 */
[----:B------:R-:W2:Y:S08]  /*0290*/  LDC.64 R6, c[0x0][0x390] ;  /* 0x0000e400ff067b82 */ /* 0x000eb00000000a00 */
[----:B------:R-:W0:Y:S02]  /*02a0*/  LDC.64 R4, c[0x0][0x398] ;  /* 0x0000e600ff047b82 */ /* 0x000e240000000a00 */
.L_x_11:
[----:B-1----:R-:W-:-:S04]  /*02b0*/  IMAD R25, R12, UR24, R23 ;  /* 0x000000180c197c24 */ /* 0x002fc8000f8e0217 */
[----:B---3--:R-:W-:-:S05]  /*02c0*/  IMAD.WIDE R2, R25, 0x2, R10 ;  /* 0x0000000219027825 */ /* 0x008fca00078e020a */
[----:B------:R-:W3:Y:S01]  /*02d0*/  LDG.E.U16 R0, desc[UR8][R2.64] ;  /* 0x0000000802007981 */ /* 0x000ee2000c1e1500 */
[----:B------:R-:W-:Y:S01]  /*02e0*/  BSSY.RECONVERGENT B2, `(.L_x_3) ;  /* 0x0000040000027945 */ /* 0x000fe20003800200 */
[----:B---3--:R-:W-:-:S13]  /*02f0*/  ISETP.NE.AND P0, PT, R0, RZ, PT ;  /* 0x000000ff0000720c */ /* 0x008fda0003f05270 */
[----:B------:R-:W-:Y:S05]  /*0300*/  @!P0 BRA `(.L_x_4) ;  /* 0x0000000000f48947 */ /* 0x000fea0003800000 */
[----:B------:R-:W3:Y:S01]  /*0310*/  I2F.U16 R0, R0 ;  /* 0x0000000000007306 */ /* 0x000ee20000101000 */
[----:B------:R-:W-:Y:S01]  /*0320*/  I2FP.F32.S32 R2, R23 ;  /* 0x0000001700027245 */ /* 0x000fe20000201400 */
[----:B------:R-:W-:Y:S04]  /*0330*/  BSSY.RECONVERGENT B3, `(.L_x_5) ;  /* 0x000000f000037945 */ /* 0x000fe80003800200 */
[----:B------:R-:W-:Y:S02]  /*0340*/  FADD R3, R2, -UR7 ;  /* 0x8000000702037e21 */ /* 0x000fe40008000000 */
[----:B------:R-:W5:Y:S02]  /*0350*/  MUFU.RCP R18, R13 ;  /* 0x0000000d00127308 */ /* 0x000f640000001000 */
[----:B---3--:R-:W-:-:S06]  /*0360*/  FMUL R2, R3, R0 ;  /* 0x0000000003027220 */ /* 0x008fcc0000400000 */
[----:B------:R-:W3:Y:S01]  /*0370*/  FCHK P0, R2, R13 ;  /* 0x0000000d02007302 */ /* 0x000ee20000000000 */
[----:B-----5:R-:W-:-:S04]  /*0380*/  FFMA R27, -R13, R18, 1 ;  /* 0x3f8000000d1b7423 */ /* 0x020fc80000000112 */
[----:B------:R-:W-:-:S04]  /*0390*/  FFMA R27, R18, R27, R18 ;  /* 0x0000001b121b7223 */ /* 0x000fc80000000012 */
[----:B------:R-:W-:-:S04]  /*03a0*/  FFMA R18, R2, R27, RZ ;  /* 0x0000001b02127223 */ /* 0x000fc800000000ff */
[----:B------:R-:W-:-:S04]  /*03b0*/  FFMA R3, -R13, R18, R2 ;  /* 0x000000120d037223 */ /* 0x000fc80000000102 */
[----:B------:R-:W-:Y:S01]  /*03c0*/  FFMA R18, R27, R3, R18 ;  /* 0x000000031b127223 */ /* 0x000fe20000000012 */
[----:B---3--:R-:W-:Y:S06]  /*03d0*/  @!P0 BRA `(.L_x_6) ;  /* 0x0000000000108947 */ /* 0x008fec0003800000 */
[----:B------:R-:W-:Y:S01]  /*03e0*/  IMAD.MOV.U32 R3, RZ, RZ, R13 ;  /* 0x000000ffff037224 */ /* 0x000fe200078e000d */
[----:B------:R-:W-:-:S07]  /*03f0*/  MOV R22, 0x410 ;  /* 0x0000041000167802 */ /* 0x000fce0000000f00 */
[----:B012-4-:R-:W-:Y:S05]  /*0400*/  CALL.REL.NOINC `($__internal_0_$__cuda_sm3x_div_rn_noftz_f32_slowpath) ;  /* 0x0000000000f87944 */ /* 0x017fea0003c00000 */
[----:B------:R-:W-:-:S07]  /*0410*/  MOV R18, R24 ;  /* 0x0000001800127202 */ /* 0x000fce0000000f00 */
.L_x_6:
[----:B-1----:R-:W-:Y:S05]  /*0420*/  BSYNC.RECONVERGENT B3 ;  /* 0x0000000000037941 */ /* 0x002fea0003800200 */
.L_x_5:
[----:B0-----:R-:W0:Y:S01]  /*0430*/  MUFU.RCP R2, R19 ;  /* 0x0000001300027308 */ /* 0x001e220000001000 */
[----:B------:R-:W-:Y:S07]  /*0440*/  BSSY.RECONVERGENT B3, `(.L_x_7) ;  /* 0x000000e000037945 */ /* 0x000fee0003800200 */
[----:B------:R-:W1:Y:S01]  /*0450*/  FCHK P0, R0, R19 ;  /* 0x0000001300007302 */ /* 0x000e620000000000 */
[----:B0-----:R-:W-:-:S04]  /*0460*/  FFMA R3, R2, -R19, 1 ;  /* 0x3f80000002037423 */ /* 0x001fc80000000813 */
[----:B------:R-:W-:-:S04]  /*0470*/  FFMA R3, R2, R3, R2 ;  /* 0x0000000302037223 */ /* 0x000fc80000000002 */
[----:B------:R-:W-:-:S04]  /*0480*/  FFMA R20, R0, R3, RZ ;  /* 0x0000000300147223 */ /* 0x000fc800000000ff */
[----:B------:R-:W-:-:S04]  /*0490*/  FFMA R2, R20, -R19, R0 ;  /* 0x8000001314027223 */ /* 0x000fc80000000000 */
[----:B------:R-:W-:Y:S01]  /*04a0*/  FFMA R20, R3, R2, R20 ;  /* 0x0000000203147223 */ /* 0x000fe20000000014 */
[----:B-1----:R-:W-:Y:S06]  /*04b0*/  @!P0 BRA `(.L_x_8) ;  /* 0x0000000000188947 */ /* 0x002fec0003800000 */
[----:B------:R-:W0:Y:S01]  /*04c0*/  LDCU UR4, c[0x3][0x50] ;  /* 0x00c00a00ff0477ac */ /* 0x000e220008000800 */
[----:B------:R-:W-:Y:S01]  /*04d0*/  IMAD.MOV.U32 R2, RZ, RZ, R0 ;  /* 0x000000ffff027224 */ /* 0x000fe200078e0000 */
[----:B------:R-:W-:Y:S02]  /*04e0*/  MOV R22, 0x510 ;  /* 0x0000051000167802 */ /* 0x000fe40000000f00 */
[----:B0-----:R-:W-:-:S07]  /*04f0*/  MOV R3, UR4 ;  /* 0x0000000400037c02 */ /* 0x001fce0008000f00 */
[----:B--2-4-:R-:W-:Y:S05]  /*0500*/  CALL.REL.NOINC `($__internal_0_$__cuda_sm3x_div_rn_noftz_f32_slowpath) ;  /* 0x0000000000b87944 */ /* 0x014fea0003c00000 */
[----:B------:R-:W-:-:S07]  /*0510*/  IMAD.MOV.U32 R20, RZ, RZ, R24 ;  /* 0x000000ffff147224 */ /* 0x000fce00078e0018 */
.L_x_8:
[----:B------:R-:W-:Y:S05]  /*0520*/  BSYNC.RECONVERGENT B3 ;  /* 0x0000000000037941 */ /* 0x000fea0003800200 */
.L_x_7:
[----:B------:R-:W0:Y:S01]  /*0530*/  MUFU.RCP R22, R15 ;  /* 0x0000000f00167308 */ /* 0x000e220000001000 */
[----:B------:R-:W-:Y:S01]  /*0540*/  FMUL R2, R21, -R0 ;  /* 0x8000000015027220 */ /* 0x000fe20000400000 */
[----:B------:R-:W-:Y:S06]  /*0550*/  BSSY.RECONVERGENT B3, `(.L_x_9) ;  /* 0x000000c000037945 */ /* 0x000fec0003800200 */
[----:B------:R-:W1:Y:S01]  /*0560*/  FCHK P0, R2, R15 ;  /* 0x0000000f02007302 */ /* 0x000e620000000000 */
[----:B0-----:R-:W-:-:S04]  /*0570*/  FFMA R3, -R15, R22, 1 ;  /* 0x3f8000000f037423 */ /* 0x001fc80000000116 */
[----:B------:R-:W-:-:S04]  /*0580*/  FFMA R3, R22, R3, R22 ;  /* 0x0000000316037223 */ /* 0x000fc80000000016 */
[----:B------:R-:W-:-:S04]  /*0590*/  FFMA R0, R2, R3, RZ ;  /* 0x0000000302007223 */ /* 0x000fc800000000ff */
[----:B------:R-:W-:-:S04]  /*05a0*/  FFMA R22, -R15, R0, R2 ;  /* 0x000000000f167223 */ /* 0x000fc80000000102 */
[----:B------:R-:W-:Y:S01]  /*05b0*/  FFMA R0, R3, R22, R0 ;  /* 0x0000001603007223 */ /* 0x000fe20000000000 */
[----:B-1----:R-:W-:Y:S06]  /*05c0*/  @!P0 BRA `(.L_x_10) ;  /* 0x0000000000108947 */ /* 0x002fec0003800000 */
[----:B------:R-:W-:Y:S02]  /*05d0*/  MOV R3, R15 ;  /* 0x0000000f00037202 */ /* 0x000fe40000000f00 */
[----:B------:R-:W-:-:S07]  /*05e0*/  MOV R22, 0x600 ;  /* 0x0000060000167802 */ /* 0x000fce0000000f00 */
[----:B--2-4-:R-:W-:Y:S05]  /*05f0*/  CALL.REL.NOINC `($__internal_0_$__cuda_sm3x_div_rn_noftz_f32_slowpath) ;  /* 0x00000000007c7944 */ /* 0x014fea0003c00000 */
[----:B------:R-:W-:-:S07]  /*0600*/  IMAD.MOV.U32 R0, RZ, RZ, R24 ;  /* 0x000000ffff007224 */ /* 0x000fce00078e0018 */
.L_x_10:
[----:B------:R-:W-:Y:S05]  /*0610*/  BSYNC.RECONVERGENT B3 ;  /* 0x0000000000037941 */ /* 0x000fea0003800200 */
.L_x_9:
[C---:B------:R-:W-:Y:S01]  /*0620*/  FMUL R3, R20.reuse, UR13 ;  /* 0x0000000d14037c20 */ /* 0x040fe20008400000 */
[C---:B------:R-:W-:Y:S01]  /*0630*/  FMUL R27, R20.reuse, UR17 ;  /* 0x00000011141b7c20 */ /* 0x040fe20008400000 */
[----:B------:R-:W-:Y:S02]  /*0640*/  FMUL R29, R20, UR21 ;  /* 0x00000015141d7c20 */ /* 0x000fe40008400000 */
[C---:B------:R-:W-:Y:S01]  /*0650*/  FFMA R3, R18.reuse, UR12, R3 ;  /* 0x0000000c12037c23 */ /* 0x040fe20008000003 */
[C---:B------:R-:W-:Y:S01]  /*0660*/  FFMA R27, R18.reuse, UR16, R27 ;  /* 0x00000010121b7c23 */ /* 0x040fe2000800001b */
[----:B------:R-:W-:Y:S02]  /*0670*/  FFMA R29, R18, UR20, R29 ;  /* 0x00000014121d7c23 */ /* 0x000fe4000800001d */
[C---:B------:R-:W-:Y:S01]  /*0680*/  FFMA R3, R0.reuse, UR14, R3 ;  /* 0x0000000e00037c23 */ /* 0x040fe20008000003 */
[C---:B------:R-:W-:Y:S01]  /*0690*/  FFMA R27, R0.reuse, UR18, R27 ;  /* 0x00000012001b7c23 */ /* 0x040fe2000800001b */
[----:B------:R-:W-:-:S02]  /*06a0*/  FFMA R29, R0, UR22, R29 ;  /* 0x00000016001d7c23 */ /* 0x000fc4000800001d */
[----:B------:R-:W-:Y:S01]  /*06b0*/  FADD R33, R3, UR15 ;  /* 0x0000000f03217e21 */ /* 0x000fe20008000000 */
[----:B------:R-:W-:Y:S01]  /*06c0*/  FADD R31, R27, UR19 ;  /* 0x000000131b1f7e21 */ /* 0x000fe20008000000 */
[----:B------:R-:W-:-:S07]  /*06d0*/  FADD R29, R29, UR23 ;  /* 0x000000171d1d7e21 */ /* 0x000fce0008000000 */
.L_x_4:
[----:B-1----:R-:W-:Y:S05]  /*06e0*/  BSYNC.RECONVERGENT B2 ;  /* 0x0000000000027941 */ /* 0x002fea0003800200 */
.L_x_3:
[----:B----4-:R-:W-:Y:S01]  /*06f0*/  IMAD.WIDE R26, R25, 0x4, R8 ;  /* 0x00000004191a7825 */ /* 0x010fe200078e0208 */
[----:B------:R-:W-:-:S03]  /*0700*/  IADD3 R23, PT, PT, R16, R23, RZ ;  /* 0x0000001710177210 */ /* 0x000fc60007ffe0ff */
[----:B--2---:R-:W-:Y:S01]  /*0710*/  IMAD.WIDE R2, R25, 0x4, R6 ;  /* 0x0000000419027825 */ /* 0x004fe200078e0206 */
[----:B------:R1:W-:Y:S01]  /*0720*/  STG.E desc[UR8][R26.64], R33 ;  /* 0x000000211a007986 */ /* 0x0003e2000c101908 */
[----:B------:R-:W-:Y:S02]  /*0730*/  ISETP.GE.AND P0, PT, R23, UR24, PT ;  /* 0x0000001817007c0c */ /* 0x000fe4000bf06270 */
[----:B0-----:R-:W-:Y:S01]  /*0740*/  IMAD.WIDE R24, R25, 0x4, R4 ;  /* 0x0000000419187825 */ /* 0x001fe200078e0204 */
[----:B------:R1:W-:Y:S04]  /*0750*/  STG.E desc[UR8][R2.64], R31 ;  /* 0x0000001f02007986 */ /* 0x0003e8000c101908 */
[----:B------:R1:W-:Y:S06]  /*0760*/  STG.E desc[UR8][R24.64], R29 ;  /* 0x0000001d18007986 */ /* 0x0003ec000c101908 */
[----:B------:R-:W-:Y:S05]  /*0770*/  @!P0 BRA `(.L_x_11) ;  /* 0xfffffff800cc8947 */ /* 0x000fea000383ffff */
.L_x_2:
[----:B-1----:R-:W-:Y:S05]  /*0780*/  BSYNC.RECONVERGENT B1 ;  /* 0x0000000000017941 */ /* 0x002fea0003800200 */
.L_x_1:
[----:B------:R-:W0:Y:S01]  /*0790*/  LDCU UR4, c[0x0][0x3a4] ;  /* 0x00007480ff0477ac */ /* 0x000e220008000800 */
[----:B------:R-:W-:-:S05]  /*07a0*/  IMAD.IADD R12, R17, 0x1, R12 ;  /* 0x00000001110c7824 */ /* 0x000fca00078e020c */
[----:B0-----:R-:W-:-:S13]  /*07b0*/  ISETP.GE.AND P0, PT, R12, UR4, PT ;  /* 0x000000040c007c0c */ /* 0x001fda000bf06270 */
[----:B------:R-:W-:Y:S05]  /*07c0*/  @!P0 BRA `(.L_x_12) ;  /* 0xfffffff800848947 */ /* 0x000fea000383ffff */
[----:B------:R-:W-:Y:S05]  /*07d0*/  BSYNC.RECONVERGENT B0 ;  /* 0x0000000000007941 */ /* 0x000fea0003800200 */
.L_x_0:
[----:B------:R-:W-:Y:S05]  /*07e0*/  EXIT ;  /* 0x000000000000794d */ /* 0x000fea0003800000 */
        .weak           $__internal_0_$__cuda_sm3x_div_rn_noftz_f32_slowpath
        .type           $__internal_0_$__cuda_sm3x_div_rn_noftz_f32_slowpath,@function
        .size           $__internal_0_$__cuda_sm3x_div_rn_noftz_f32_slowpath,(.L_x_25 - $__internal_0_$__cuda_sm3x_div_rn_noftz_f32_slowpath)
$__internal_0_$__cuda_sm3x_div_rn_noftz_f32_slowpath:
[----:B------:R-:W-:Y:S01]  /*07f0*/  SHF.R.U32.HI R26, RZ, 0x17, R3 ;  /* 0x00000017ff1a7819 */ /* 0x000fe20000011603 */
[----:B------:R-:W-:Y:S01]  /*0800*/  BSSY.RECONVERGENT B4, `(.L_x_13) ;  /* 0x0000062000047945 */ /* 0x000fe20003800200 */
[----:B------:R-:W-:Y:S02]  /*0810*/  SHF.R.U32.HI R24, RZ, 0x17, R2 ;  /* 0x00000017ff187819 */ /* 0x000fe40000011602 */
[----:B------:R-:W-:Y:S02]  /*0820*/  LOP3.LUT R26, R26, 0xff, RZ, 0xc0, !PT ;  /* 0x000000ff1a1a7812 */ /* 0x000fe400078ec0ff */
[----:B------:R-:W-:Y:S02]  /*0830*/  LOP3.LUT R29, R24, 0xff, RZ, 0xc0, !PT ;  /* 0x000000ff181d7812 */ /* 0x000fe400078ec0ff */
[----:B------:R-:W-:-:S03]  /*0840*/  IADD3 R28, PT, PT, R26, -0x1, RZ ;  /* 0xffffffff1a1c7810 */ /* 0x000fc60007ffe0ff */
[----:B------:R-:W-:Y:S01]  /*0850*/  VIADD R27, R29, 0xffffffff ;  /* 0xffffffff1d1b7836 */ /* 0x000fe20000000000 */
[----:B------:R-:W-:-:S04]  /*0860*/  ISETP.GT.U32.AND P0, PT, R28, 0xfd, PT ;  /* 0x000000fd1c00780c */ /* 0x000fc80003f04070 */
[----:B------:R-:W-:-:S13]  /*0870*/  ISETP.GT.U32.OR P0, PT, R27, 0xfd, P0 ;  /* 0x000000fd1b00780c */ /* 0x000fda0000704470 */
[----:B------:R-:W-:Y:S01]  /*0880*/  @!P0 MOV R24, RZ ;  /* 0x000000ff00188202 */ /* 0x000fe20000000f00 */
[----:B------:R-:W-:Y:S06]  /*0890*/  @!P0 BRA `(.L_x_14) ;  /* 0x00000000005c8947 */ /* 0x000fec0003800000 */
[----:B------:R-:W-:Y:S02]  /*08a0*/  FSETP.GTU.FTZ.AND P0, PT, |R2|, +INF , PT ;  /* 0x7f8000000200780b */ /* 0x000fe40003f1c200 */
[----:B------:R-:W-:-:S04]  /*08b0*/  FSETP.GTU.FTZ.AND P1, PT, |R3|, +INF , PT ;  /* 0x7f8000000300780b */ /* 0x000fc80003f3c200 */
[----:B------:R-:W-:-:S13]  /*08c0*/  PLOP3.LUT P0, PT, P0, P1, PT, 0xf8, 0x8f ;  /* 0x00000000008f781c */ /* 0x000fda0000703f70 */
[----:B------:R-:W-:Y:S05]  /*08d0*/  @P0 BRA `(.L_x_15) ;  /* 0x00000004004c0947 */ /* 0x000fea0003800000 */
[----:B------:R-:W-:-:S13]  /*08e0*/  LOP3.LUT P0, RZ, R3, 0x7fffffff, R2, 0xc8, !PT ;  /* 0x7fffffff03ff7812 */ /* 0x000fda000780c802 */
[----:B------:R-:W-:Y:S05]  /*08f0*/  @!P0 BRA `(.L_x_16) ;  /* 0x00000004003c8947 */ /* 0x000fea0003800000 */
[C---:B------:R-:W-:Y:S02]  /*0900*/  FSETP.NEU.FTZ.AND P2, PT, |R2|.reuse, +INF , PT ;  /* 0x7f8000000200780b */ /* 0x040fe40003f5d200 */
[----:B------:R-:W-:Y:S02]  /*0910*/  FSETP.NEU.FTZ.AND P1, PT, |R3|, +INF , PT ;  /* 0x7f8000000300780b */ /* 0x000fe40003f3d200 */
[----:B------:R-:W-:-:S11]  /*0920*/  FSETP.NEU.FTZ.AND P0, PT, |R2|, +INF , PT ;  /* 0x7f8000000200780b */ /* 0x000fd60003f1d200 */
[----:B------:R-:W-:Y:S05]  /*0930*/  @!P1 BRA !P2, `(.L_x_16) ;  /* 0x00000004002c9947 */ /* 0x000fea0005000000 */
[----:B------:R-:W-:-:S04]  /*0940*/  LOP3.LUT P2, RZ, R2, 0x7fffffff, RZ, 0xc0, !PT ;  /* 0x7fffffff02ff7812 */ /* 0x000fc8000784c0ff */
[----:B------:R-:W-:-:S13]  /*0950*/  PLOP3.LUT P1, PT, P1, P2, PT, 0x2f, 0xf2 ;  /* 0x0000000000f2781c */ /* 0x000fda0000f24577 */
[----:B------:R-:W-:Y:S05]  /*0960*/  @P1 BRA `(.L_x_17) ;  /* 0x0000000400181947 */ /* 0x000fea0003800000 */
[----:B------:R-:W-:-:S04]  /*0970*/  LOP3.LUT P1, RZ, R3, 0x7fffffff, RZ, 0xc0, !PT ;  /* 0x7fffffff03ff7812 */ /* 0x000fc8000782c0ff */
[----:B------:R-:W-:-:S13]  /*0980*/  PLOP3.LUT P0, PT, P0, P1, PT, 0x2f, 0xf2 ;  /* 0x0000000000f2781c */ /* 0x000fda0000702577 */
[----:B------:R-:W-:Y:S05]  /*0990*/  @P0 BRA `(.L_x_18) ;  /* 0x0000000400000947 */ /* 0x000fea0003800000 */
[----:B------:R-:W-:Y:S02]  /*09a0*/  ISETP.GE.AND P0, PT, R27, RZ, PT ;  /* 0x000000ff1b00720c */ /* 0x000fe40003f06270 */
[----:B------:R-:W-:-:S11]  /*09b0*/  ISETP.GE.AND P1, PT, R28, RZ, PT ;  /* 0x000000ff1c00720c */ /* 0x000fd60003f26270 */
[----:B------:R-:W-:Y:S01]  /*09c0*/  @P0 IMAD.MOV.U32 R24, RZ, RZ, RZ ;  /* 0x000000ffff180224 */ /* 0x000fe200078e00ff */
[----:B------:R-:W-:Y:S01]  /*09d0*/  @!P0 MOV R24, 0xffffffc0 ;  /* 0xffffffc000188802 */ /* 0x000fe20000000f00 */
[----:B------:R-:W-:Y:S01]  /*09e0*/  @!P0 FFMA R2, R2, 1.84467440737095516160e+19, RZ ;  /* 0x5f80000002028823 */ /* 0x000fe200000000ff */
[----:B------:R-:W-:-:S03]  /*09f0*/  @!P1 FFMA R3, R3, 1.84467440737095516160e+19, RZ ;  /* 0x5f80000003039823 */ /* 0x000fc600000000ff */
[----:B------:R-:W-:-:S07]  /*0a00*/  @!P1 VIADD R24, R24, 0x40 ;  /* 0x0000004018189836 */ /* 0x000fce0000000000 */
.L_x_14:
[----:B------:R-:W-:Y:S01]  /*0a10*/  LEA R28, R26, 0xc0800000, 0x17 ;  /* 0xc08000001a1c7811 */ /* 0x000fe200078eb8ff */
[----:B------:R-:W-:Y:S03]  /*0a20*/  BSSY.RECONVERGENT B5, `(.L_x_19) ;  /* 0x0000036000057945 */ /* 0x000fe60003800200 */
[----:B------:R-:W-:Y:S01]  /*0a30*/  IADD3 R28, PT, PT, -R28, R3, RZ ;  /* 0x000000031c1c7210 */ /* 0x000fe20007ffe1ff */
[----:B------:R-:W-:-:S03]  /*0a40*/  VIADD R3, R29, 0xffffff81 ;  /* 0xffffff811d037836 */ /* 0x000fc60000000000 */
[----:B------:R-:W0:Y:S01]  /*0a50*/  MUFU.RCP R27, R28 ;  /* 0x0000001c001b7308 */ /* 0x000e220000001000 */
[----:B------:R-:W-:Y:S01]  /*0a60*/  FADD.FTZ R29, -R28, -RZ ;  /* 0x800000ff1c1d7221 */ /* 0x000fe20000010100 */
[C---:B------:R-:W-:Y:S01]  /*0a70*/  IADD3 R31, PT, PT, R3.reuse, 0x7f, -R26 ;  /* 0x0000007f031f7810 */ /* 0x040fe20007ffe81a */
[----:B------:R-:W-:-:S03]  /*0a80*/  IMAD R2, R3, -0x800000, R2 ;  /* 0xff80000003027824 */ /* 0x000fc600078e0202 */
[----:B------:R-:W-:Y:S01]  /*0a90*/  IADD3 R31, PT, PT, R31, R24, RZ ;  /* 0x000000181f1f7210 */ /* 0x000fe20007ffe0ff */
[----:B0-----:R-:W-:-:S04]  /*0aa0*/  FFMA R26, R27, R29, 1 ;  /* 0x3f8000001b1a7423 */ /* 0x001fc8000000001d */
[----:B------:R-:W-:-:S04]  /*0ab0*/  FFMA R3, R27, R26, R27 ;  /* 0x0000001a1b037223 */ /* 0x000fc8000000001b */
[----:B------:R-:W-:-:S04]  /*0ac0*/  FFMA R24, R2, R3, RZ ;  /* 0x0000000302187223 */ /* 0x000fc800000000ff */
[----:B------:R-:W-:-:S04]  /*0ad0*/  FFMA R26, R29, R24, R2 ;  /* 0x000000181d1a7223 */ /* 0x000fc80000000002 */
[----:B------:R-:W-:-:S04]  /*0ae0*/  FFMA R26, R3, R26, R24 ;  /* 0x0000001a031a7223 */ /* 0x000fc80000000018 */
[----:B------:R-:W-:-:S04]  /*0af0*/  FFMA R29, R29, R26, R2 ;  /* 0x0000001a1d1d7223 */ /* 0x000fc80000000002 */
[----:B------:R-:W-:-:S05]  /*0b00*/  FFMA R2, R3, R29, R26 ;  /* 0x0000001d03027223 */ /* 0x000fca000000001a */
[----:B------:R-:W-:-:S04]  /*0b10*/  SHF.R.U32.HI R24, RZ, 0x17, R2 ;  /* 0x00000017ff187819 */ /* 0x000fc80000011602 */
[----:B------:R-:W-:-:S05]  /*0b20*/  LOP3.LUT R24, R24, 0xff, RZ, 0xc0, !PT ;  /* 0x000000ff18187812 */ /* 0x000fca00078ec0ff */
[----:B------:R-:W-:-:S05]  /*0b30*/  IMAD.IADD R28, R24, 0x1, R31 ;  /* 0x00000001181c7824 */ /* 0x000fca00078e021f */
[----:B------:R-:W-:-:S04]  /*0b40*/  IADD3 R24, PT, PT, R28, -0x1, RZ ;  /* 0xffffffff1c187810 */ /* 0x000fc80007ffe0ff */
[----:B------:R-:W-:-:S13]  /*0b50*/  ISETP.GE.U32.AND P0, PT, R24, 0xfe, PT ;  /* 0x000000fe1800780c */ /* 0x000fda0003f06070 */
[----:B------:R-:W-:Y:S05]  /*0b60*/  @!P0 BRA `(.L_x_20) ;  /* 0x0000000000808947 */ /* 0x000fea0003800000 */
[----:B------:R-:W-:-:S13]  /*0b70*/  ISETP.GT.AND P0, PT, R28, 0xfe, PT ;  /* 0x000000fe1c00780c */ /* 0x000fda0003f04270 */
[----:B------:R-:W-:Y:S05]  /*0b80*/  @P0 BRA `(.L_x_21) ;  /* 0x00000000006c0947 */ /* 0x000fea0003800000 */
[----:B------:R-:W-:-:S13]  /*0b90*/  ISETP.GE.AND P0, PT, R28, 0x1, PT ;  /* 0x000000011c00780c */ /* 0x000fda0003f06270 */
[----:B------:R-:W-:Y:S05]  /*0ba0*/  @P0 BRA `(.L_x_22) ;  /* 0x0000000000740947 */ /* 0x000fea0003800000 */
[----:B------:R-:W-:Y:S02]  /*0bb0*/  ISETP.GE.AND P0, PT, R28, -0x18, PT ;  /* 0xffffffe81c00780c */ /* 0x000fe40003f06270 */
[----:B------:R-:W-:-:S11]  /*0bc0*/  LOP3.LUT R2, R2, 0x80000000, RZ, 0xc0, !PT ;  /* 0x8000000002027812 */ /* 0x000fd600078ec0ff */
[----:B------:R-:W-:Y:S05]  /*0bd0*/  @!P0 BRA `(.L_x_22) ;  /* 0x0000000000688947 */ /* 0x000fea0003800000 */
[CCC-:B------:R-:W-:Y:S01]  /*0be0*/  FFMA.RP R24, R3.reuse, R29.reuse, R26.reuse ;  /* 0x0000001d03187223 */ /* 0x1c0fe2000000801a */
[CCC-:B------:R-:W-:Y:S01]  /*0bf0*/  FFMA.RM R27, R3.reuse, R29.reuse, R26.reuse ;  /* 0x0000001d031b7223 */ /* 0x1c0fe2000000401a */
[----:B------:R-:W-:Y:S01]  /*0c00*/  FFMA.RZ R3, R3, R29, R26 ;  /* 0x0000001d03037223 */ /* 0x000fe2000000c01a */
[C---:B------:R-:W-:Y:S02]  /*0c10*/  ISETP.NE.AND P2, PT, R28.reuse, RZ, PT ;  /* 0x000000ff1c00720c */ /* 0x040fe40003f45270 */
[----:B------:R-:W-:Y:S02]  /*0c20*/  ISETP.NE.AND P1, PT, R28, RZ, PT ;  /* 0x000000ff1c00720c */ /* 0x000fe40003f25270 */
[----:B------:R-:W-:Y:S02]  /*0c30*/  LOP3.LUT R3, R3, 0x7fffff, RZ, 0xc0, !PT ;  /* 0x007fffff03037812 */ /* 0x000fe400078ec0ff */
[----:B------:R-:W-:Y:S01]  /*0c40*/  FSETP.NEU.FTZ.AND P0, PT, R24, R27, PT ;  /* 0x0000001b1800720b */ /* 0x000fe20003f1d000 */
[----:B------:R-:W-:Y:S01]  /*0c50*/  VIADD R24, R28, 0x20 ;  /* 0x000000201c187836 */ /* 0x000fe20000000000 */
[----:B------:R-:W-:-:S02]  /*0c60*/  LOP3.LUT R3, R3, 0x800000, RZ, 0xfc, !PT ;  /* 0x0080000003037812 */ /* 0x000fc400078efcff */
[----:B------:R-:W-:Y:S02]  /*0c70*/  IADD3 R26, PT, PT, -R28, RZ, RZ ;  /* 0x000000ff1c1a7210 */ /* 0x000fe40007ffe1ff */
[----:B------:R-:W-:Y:S02]  /*0c80*/  SHF.L.U32 R24, R3, R24, RZ ;  /* 0x0000001803187219 */ /* 0x000fe400000006ff */
[----:B------:R-:W-:Y:S02]  /*0c90*/  SEL R26, R26, RZ, P2 ;  /* 0x000000ff1a1a7207 */ /* 0x000fe40001000000 */
[----:B------:R-:W-:Y:S02]  /*0ca0*/  ISETP.NE.AND P1, PT, R24, RZ, P1 ;  /* 0x000000ff1800720c */ /* 0x000fe40000f25270 */
[----:B------:R-:W-:Y:S02]  /*0cb0*/  SHF.R.U32.HI R26, RZ, R26, R3 ;  /* 0x0000001aff1a7219 */ /* 0x000fe40000011603 */
[----:B------:R-:W-:-:S02]  /*0cc0*/  PLOP3.LUT P0, PT, P0, P1, PT, 0xf8, 0x8f ;  /* 0x00000000008f781c */ /* 0x000fc40000703f70 */
[----:B------:R-:W-:Y:S02]  /*0cd0*/  SHF.R.U32.HI R24, RZ, 0x1, R26 ;  /* 0x00000001ff187819 */ /* 0x000fe4000001161a */
[----:B------:R-:W-:-:S04]  /*0ce0*/  SEL R3, RZ, 0x1, !P0 ;  /* 0x00000001ff037807 */ /* 0x000fc80004000000 */
[----:B------:R-:W-:-:S04]  /*0cf0*/  LOP3.LUT R3, R3, 0x1, R24, 0xf8, !PT ;  /* 0x0000000103037812 */ /* 0x000fc800078ef818 */
[----:B------:R-:W-:-:S05]  /*0d00*/  LOP3.LUT R3, R3, R26, RZ, 0xc0, !PT ;  /* 0x0000001a03037212 */ /* 0x000fca00078ec0ff */
[----:B------:R-:W-:-:S05]  /*0d10*/  IMAD.IADD R3, R24, 0x1, R3 ;  /* 0x0000000118037824 */ /* 0x000fca00078e0203 */
[----:B------:R-:W-:Y:S01]  /*0d20*/  LOP3.LUT R2, R3, R2, RZ, 0xfc, !PT ;  /* 0x0000000203027212 */ /* 0x000fe200078efcff */
[----:B------:R-:W-:Y:S06]  /*0d30*/  BRA `(.L_x_22) ;  /* 0x0000000000107947 */ /* 0x000fec0003800000 */
.L_x_21:
[----:B------:R-:W-:-:S04]  /*0d40*/  LOP3.LUT R2, R2, 0x80000000, RZ, 0xc0, !PT ;  /* 0x8000000002027812 */ /* 0x000fc800078ec0ff */
[----:B------:R-:W-:Y:S01]  /*0d50*/  LOP3.LUT R2, R2, 0x7f800000, RZ, 0xfc, !PT ;  /* 0x7f80000002027812 */ /* 0x000fe200078efcff */
[----:B------:R-:W-:Y:S06]  /*0d60*/  BRA `(.L_x_22) ;  /* 0x0000000000047947 */ /* 0x000fec0003800000 */
.L_x_20:
[----:B------:R-:W-:-:S07]  /*0d70*/  LEA R2, R31, R2, 0x17 ;  /* 0x000000021f027211 */ /* 0x000fce00078eb8ff */
.L_x_22:
[----:B------:R-:W-:Y:S05]  /*0d80*/  BSYNC.RECONVERGENT B5 ;  /* 0x0000000000057941 */ /* 0x000fea0003800200 */
.L_x_19:
[----:B------:R-:W-:Y:S05]  /*0d90*/  BRA `(.L_x_23) ;  /* 0x0000000000207947 */ /* 0x000fea0003800000 */
.L_x_18:
[----:B------:R-:W-:-:S04]  /*0da0*/  LOP3.LUT R2, R3, 0x80000000, R2, 0x48, !PT ;  /* 0x8000000003027812 */ /* 0x000fc800078e4802 */
[----:B------:R-:W-:Y:S01]  /*0db0*/  LOP3.LUT R2, R2, 0x7f800000, RZ, 0xfc, !PT ;  /* 0x7f80000002027812 */ /* 0x000fe200078efcff */
[----:B------:R-:W-:Y:S06]  /*0dc0*/  BRA `(.L_x_23) ;  /* 0x0000000000147947 */ /* 0x000fec0003800000 */
.L_x_17:
[----:B------:R-:W-:Y:S01]  /*0dd0*/  LOP3.LUT R2, R3, 0x80000000, R2, 0x48, !PT ;  /* 0x8000000003027812 */ /* 0x000fe200078e4802 */
[----:B------:R-:W-:Y:S06]  /*0de0*/  BRA `(.L_x_23) ;  /* 0x00000000000c7947 */ /* 0x000fec0003800000 */
.L_x_16:
[----:B------:R-:W0:Y:S01]  /*0df0*/  MUFU.RSQ R2, -QNAN ;  /* 0xffc0000000027908 */ /* 0x000e220000001400 */
[----:B------:R-:W-:Y:S05]  /*0e00*/  BRA `(.L_x_23) ;  /* 0x0000000000047947 */ /* 0x000fea0003800000 */
.L_x_15:
[----:B------:R-:W-:-:S07]  /*0e10*/  FADD.FTZ R2, R2, R3 ;  /* 0x0000000302027221 */ /* 0x000fce0000010000 */
.L_x_23:
[----:B------:R-:W-:Y:S05]  /*0e20*/  BSYNC.RECONVERGENT B4 ;  /* 0x0000000000047941 */ /* 0x000fea0003800200 */
.L_x_13:
[----:B0-----:R-:W-:Y:S01]  /*0e30*/  IMAD.MOV.U32 R24, RZ, RZ, R2 ;  /* 0x000000ffff187224 */ /* 0x001fe200078e0002 */
[----:B------:R-:W-:Y:S01]  /*0e40*/  MOV R2, R22 ;  /* 0x0000001600027202 */ /* 0x000fe20000000f00 */
[----:B------:R-:W-:-:S04]  /*0e50*/  IMAD.MOV.U32 R3, RZ, RZ, 0x0 ;  /* 0x00000000ff037424 */ /* 0x000fc800078e00ff */
[----:B------:R-:W-:Y:S05]  /*0e60*/  RET.REL.NODEC R2 `(_Z13convert2WorldPtPfS0_S0_ii) ;  /* 0xfffffff002647950 */ /* 0x000fea0003c3ffff */
.L_x_24:
[----:B------:R-:W-:-:S00]  /*0e70*/  BRA `(.L_x_24) ;  /* 0xfffffffc00fc7947 */ /* 0x000fc0000383ffff */
[----:B------:R-:W-:-:S00]  /*0e80*/  NOP ;  /* 0x0000000000007918 */ /* 0x000fc00000000000 */
[----:B------:R-:W-:-:S00]  /*0e90*/  NOP ;  /* 0x0000000000007918 */ /* 0x000fc00000000000 */
[----:B------:R-:W-:-:S00]  /*0ea0*/  NOP ;  /* 0x0000000000007918 */ /* 0x000fc00000000000 */
[----:B------:R-:W-:-:S00]  /*0eb0*/  NOP ;  /* 0x0000000000007918 */ /* 0x000fc00000000000 */
[----:B------:R-:W-:-:S00]  /*0ec0*/  NOP ;  /* 0x0000000000007918 */ /* 0x000fc00000000000 */
[----:B------:R-:W-:-:S00]  /*0ed0*/  NOP ;  /* 0x0000000000007918 */ /* 0x000fc00000000000 */
[----:B------:R-:W-:-:S00]  /*0ee0*/  NOP ;  /* 0x0000000000007918 */ /* 0x000fc00000000000 */
[----:B------:R-:W-:-:S00]  /*0ef0*/  NOP ;  /* 0x0000000000007918 */ /* 0x000fc00000000000 */
.L_x_25:


//--------------------- .nv.shared.reserved.0     --------------------------
	.section	.nv.shared.reserved.0,"aw",@nobits
	.weak		__nv_reservedSMEM_offset_0_alias
	.size		__nv_reservedSMEM_offset_0_alias, 0, 64
	.other		__nv_reservedSMEM_offset_0_alias,@"STO_CUDA_RESERVED_SHARED STV_DEFAULT"
__nv_reservedSMEM_offset_0_alias:
	.zero		0
	.zero		64


//--------------------- .nv.constant0._Z13convert2WorldPtPfS0_S0_ii --------------------------
	.section	.nv.constant0._Z13convert2WorldPtPfS0_S0_ii,"a",@progbits
	.sectionflags	@""
	.align	4
.nv.constant0._Z13convert2WorldPtPfS0_S0_ii:
	.zero		936


//--------------------- SYMBOLS --------------------------

	.type		.nv.reservedSmem.offset0,@object
	.size		.nv.reservedSmem.offset0,0x4
